	.headerflags	@"EF_CUDA_TEXMODE_UNIFIED EF_CUDA_64BIT_ADDRESS EF_CUDA_ACCELERATORS EF_CUDA_SM90 EF_CUDA_VIRTUAL_SM(EF_CUDA_SM90)"
	.elftype	@"ET_EXEC"


//--------------------- .nv.info                  --------------------------
	.section	.nv.info,"",@"SHT_CUDA_INFO"
	.align	4


	//----- nvinfo : EIATTR_REGCOUNT
	.align		4
        /*0000*/ 	.byte	0x04, 0x2f
        /*0002*/ 	.short	(.L_1 - .L_0)
	.align		4
.L_0:
        /*0004*/ 	.word	index@(triton_poi_fused_clone_2)
        /*0008*/ 	.word	0x0000000f


	//----- nvinfo : EIATTR_MIN_STACK_SIZE
	.align		4
.L_1:
        /*000c*/ 	.byte	0x04, 0x12
        /*000e*/ 	.short	(.L_3 - .L_2)
	.align		4
.L_2:
        /*0010*/ 	.word	index@(triton_poi_fused_clone_2)
        /*0014*/ 	.word	0x00000000


	//----- nvinfo : EIATTR_FRAME_SIZE
	.align		4
.L_3:
        /*0018*/ 	.byte	0x04, 0x11
        /*001a*/ 	.short	(.L_5 - .L_4)
	.align		4
.L_4:
        /*001c*/ 	.word	index@(triton_poi_fused_clone_2)
        /*0020*/ 	.word	0x00000000


	//----- nvinfo : EIATTR_MIN_STACK_SIZE
	.align		4
.L_5:
        /*0024*/ 	.byte	0x04, 0x12
        /*0026*/ 	.short	(.L_7 - .L_6)
	.align		4
.L_6:
        /*0028*/ 	.word	index@(triton_poi_fused_clone_2)
        /*002c*/ 	.word	0x00000000
.L_7:


//--------------------- .nv.info.triton_poi_fused_clone_2 --------------------------
	.section	.nv.info.triton_poi_fused_clone_2,"",@"SHT_CUDA_INFO"
	.sectionflags	@""
	.align	4


	//----- nvinfo : EIATTR_CUDA_API_VERSION
	.align		4
        /*0000*/ 	.byte	0x04, 0x37
        /*0002*/ 	.short	(.L_9 - .L_8)
.L_8:
        /*0004*/ 	.word	0x0000007c


	//----- nvinfo : EIATTR_KPARAM_INFO
	.align		4
.L_9:
        /*0008*/ 	.byte	0x04, 0x17
        /*000a*/ 	.short	(.L_11 - .L_10)
.L_10:
        /*000c*/ 	.word	0x00000000
        /*0010*/ 	.short	0x0002
        /*0012*/ 	.short	0x0010
        /*0014*/ 	.byte	0x00, 0xf0, 0x11, 0x00


	//----- nvinfo : EIATTR_KPARAM_INFO
	.align		4
.L_11:
        /*0018*/ 	.byte	0x04, 0x17
        /*001a*/ 	.short	(.L_13 - .L_12)
.L_12:
        /*001c*/ 	.word	0x00000000
        /*0020*/ 	.short	0x0001
        /*0022*/ 	.short	0x0008
        /*0024*/ 	.byte	0x00, 0xf4, 0x21, 0x00


	//----- nvinfo : EIATTR_KPARAM_INFO
	.align		4
.L_13:
        /*0028*/ 	.byte	0x04, 0x17
        /*002a*/ 	.short	(.L_15 - .L_14)
.L_14:
        /*002c*/ 	.word	0x00000000
        /*0030*/ 	.short	0x0000
        /*0032*/ 	.short	0x0000
        /*0034*/ 	.byte	0x00, 0xf4, 0x21, 0x00


	//----- nvinfo : EIATTR_SPARSE_MMA_MASK
	.align		4
.L_15:
        /*0038*/ 	.byte	0x03, 0x50
        /*003a*/ 	.short	0x0000


	//----- nvinfo : EIATTR_MAXREG_COUNT
	.align		4
        /*003c*/ 	.byte	0x03, 0x1b
        /*003e*/ 	.short	0x00ff


	//----- nvinfo : EIATTR_EXIT_INSTR_OFFSETS
	.align		4
        /*0040*/ 	.byte	0x04, 0x1c
        /*0042*/ 	.short	(.L_17 - .L_16)


	//   ....[0]....
.L_16:
        /*0044*/ 	.word	0x00000230


	//   ....[1]....
        /*0048*/ 	.word	0x00000270


	//----- nvinfo : EIATTR_REQNTID
	.align		4
.L_17:
        /*004c*/ 	.byte	0x04, 0x10
        /*004e*/ 	.short	(.L_19 - .L_18)
.L_18:
        /*0050*/ 	.word	0x00000080
        /*0054*/ 	.word	0x00000001
        /*0058*/ 	.word	0x00000001


	//----- nvinfo : EIATTR_CRS_STACK_SIZE
	.align		4
.L_19:
        /*005c*/ 	.byte	0x04, 0x1e
        /*005e*/ 	.short	(.L_21 - .L_20)
.L_20:
        /*0060*/ 	.word	0x00000000


	//----- nvinfo : EIATTR_CBANK_PARAM_SIZE
	.align		4
.L_21:
        /*0064*/ 	.byte	0x03, 0x19
        /*0066*/ 	.short	0x0014


	//----- nvinfo : EIATTR_PARAM_CBANK
	.align		4
        /*0068*/ 	.byte	0x04, 0x0a
        /*006a*/ 	.short	(.L_23 - .L_22)
	.align		4
.L_22:
        /*006c*/ 	.word	index@(.nv.constant0.triton_poi_fused_clone_2)
        /*0070*/ 	.short	0x0210
        /*0072*/ 	.short	0x0014


	//----- nvinfo : EIATTR_SW_WAR
	.align		4
.L_23:
        /*0074*/ 	.byte	0x04, 0x36
        /*0076*/ 	.short	(.L_25 - .L_24)
.L_24:
        /*0078*/ 	.word	0x00000008
.L_25:


//--------------------- .nv.callgraph             --------------------------
	.section	.nv.callgraph,"",@"SHT_CUDA_CALLGRAPH"
	.align	4
	.sectionentsize	8
	.align		4
        /*0000*/ 	.word	0x00000000
	.align		4
        /*0004*/ 	.word	0xffffffff
	.align		4
        /*0008*/ 	.word	0x00000000
	.align		4
        /*000c*/ 	.word	0xfffffffe
	.align		4
        /*0010*/ 	.word	0x00000000
	.align		4
        /*0014*/ 	.word	0xfffffffd
	.align		4
        /*0018*/ 	.word	0x00000000
	.align		4
        /*001c*/ 	.word	0xfffffffc


//--------------------- .text.triton_poi_fused_clone_2 --------------------------
	.section	.text.triton_poi_fused_clone_2,"ax",@progbits
	.align	128
        .global         triton_poi_fused_clone_2
        .type           triton_poi_fused_clone_2,@function
        .size           triton_poi_fused_clone_2,(.L_x_3 - triton_poi_fused_clone_2)
        .other          triton_poi_fused_clone_2,@"STO_CUDA_ENTRY STV_DEFAULT"
triton_poi_fused_clone_2:
.text.triton_poi_fused_clone_2:
[----:B------:R-:W0:Y:S02]  /*0000*/  LDC R1, c[0x0][0x28] ;  /* 0x00000a00ff017b82 */ /* 0x000e240000000800 */
[----:B------:R-:W1:Y:S01]  /*0010*/  S2R R0, SR_TID.X ;  /* 0x0000000000007919 */ /* 0x000e620000002100 */
[----:B------:R-:W2:Y:S01]  /*0020*/  LDC.64 R2, c[0x0][0x210] ;  /* 0x00008400ff027b82 */ /* 0x000ea20000000a00 */
[----:B------:R-:W-:Y:S01]  /*0030*/  ULDC.64 UR4, c[0x0][0x208] ;  /* 0x0000820000047ab9 */ /* 0x000fe20000000a00 */
[----:B------:R-:W-:Y:S01]  /*0040*/  BSSY B0, `(.L_x_0) ;  /* 0x000001e000007945 */ /* 0x000fe20003800000 */
[----:B------:R-:W3:Y:S01]  /*0050*/  S2R R7, SR_CTAID.X ;  /* 0x0000000000077919 */ /* 0x000ee20000002500 */
[----:B-1----:R-:W-:Y:S01]  /*0060*/  IMAD.SHL.U32 R0, R0, 0x2, RZ ;  /* 0x0000000200007824 */ /* 0x002fe200078e00ff */
[----:B---3--:R-:W-:-:S04]  /*0070*/  SHF.R.S32.HI R6, RZ, 0x17, R7 ;  /* 0x00000017ff067819 */ /* 0x008fc80000011407 */
[----:B------:R-:W-:Y:S02]  /*0080*/  LOP3.LUT R0, R0, 0xfe, RZ, 0xc0, !PT ;  /* 0x000000fe00007812 */ /* 0x000fe400078ec0ff */
[----:B------:R-:W-:-:S03]  /*0090*/  SGXT R6, R6, 0x1 ;  /* 0x000000010606781a */ /* 0x000fc60000000200 */
[----:B------:R-:W-:-:S05]  /*00a0*/  IMAD R7, R7, 0x100, R0 ;  /* 0x0000010007077824 */ /* 0x000fca00078e0200 */
[CC--:B------:R-:W-:Y:S02]  /*00b0*/  LEA.HI R4, R6.reuse, R7.reuse, RZ, 0x4 ;  /* 0x0000000706047211 */ /* 0x0c0fe400078f20ff */
[CC--:B------:R-:W-:Y:S02]  /*00c0*/  LEA.HI R0, R6.reuse, R7.reuse, RZ, 0x2 ;  /* 0x0000000706007211 */ /* 0x0c0fe400078f10ff */
[----:B------:R-:W-:Y:S02]  /*00d0*/  SHF.R.S32.HI R8, RZ, 0x4, R4 ;  /* 0x00000004ff087819 */ /* 0x000fe40000011404 */
[----:B------:R-:W1:Y:S01]  /*00e0*/  LDC.64 R4, c[0x0][0x218] ;  /* 0x00008600ff047b82 */ /* 0x000e620000000a00 */
[----:B------:R-:W-:Y:S02]  /*00f0*/  LEA.HI R6, R6, R7, RZ, 0x6 ;  /* 0x0000000706067211 */ /* 0x000fe400078f30ff */
[----:B------:R-:W-:Y:S02]  /*0100*/  SHF.R.S32.HI R9, RZ, 0x2, R0 ;  /* 0x00000002ff097819 */ /* 0x000fe40000011400 */
[----:B------:R-:W-:-:S02]  /*0110*/  LEA.HI R10, R8, R8, RZ, 0x2 ;  /* 0x00000008080a7211 */ /* 0x000fc400078f10ff */
[----:B------:R-:W-:Y:S02]  /*0120*/  LOP3.LUT R12, R6, 0xffffffc0, RZ, 0xc0, !PT ;  /* 0xffffffc0060c7812 */ /* 0x000fe400078ec0ff */
[----:B------:R-:W-:Y:S02]  /*0130*/  LOP3.LUT R0, R0, 0xfffffffc, RZ, 0xc0, !PT ;  /* 0xfffffffc00007812 */ /* 0x000fe400078ec0ff */
[----:B------:R-:W-:Y:S02]  /*0140*/  LEA.HI R6, R9, R9, RZ, 0x2 ;  /* 0x0000000909067211 */ /* 0x000fe400078f10ff */
[----:B------:R-:W-:Y:S02]  /*0150*/  LOP3.LUT R11, R10, 0x3ffffffc, RZ, 0xc0, !PT ;  /* 0x3ffffffc0a0b7812 */ /* 0x000fe400078ec0ff */
[----:B------:R-:W-:Y:S02]  /*0160*/  ISETP.GE.AND P0, PT, R7, 0x100, PT ;  /* 0x000001000700780c */ /* 0x000fe40003f06270 */
[----:B------:R-:W-:Y:S01]  /*0170*/  IADD3 R0, R12, R7, -R0 ;  /* 0x000000070c007210 */ /* 0x000fe20007ffe800 */
[----:B------:R-:W-:Y:S01]  /*0180*/  IMAD.IADD R11, R8, 0x1, -R11 ;  /* 0x00000001080b7824 */ /* 0x000fe200078e0a0b */
[----:B------:R-:W-:-:S03]  /*0190*/  LOP3.LUT R6, R6, 0xffffffc, RZ, 0xc0, !PT ;  /* 0x0ffffffc06067812 */ /* 0x000fc600078ec0ff */
[----:B------:R-:W-:Y:S02]  /*01a0*/  IMAD R11, R11, 0x4, R0 ;  /* 0x000000040b0b7824 */ /* 0x000fe400078e0200 */
[----:B------:R-:W-:Y:S02]  /*01b0*/  IMAD.IADD R6, R9, 0x1, -R6 ;  /* 0x0000000109067824 */ /* 0x000fe400078e0a06 */
[----:B-1----:R-:W-:-:S04]  /*01c0*/  IMAD.WIDE R4, R7, 0x4, R4 ;  /* 0x0000000407047825 */ /* 0x002fc800078e0204 */
[----:B------:R-:W-:Y:S01]  /*01d0*/  IMAD R11, R6, 0x10, R11 ;  /* 0x00000010060b7824 */ /* 0x000fe200078e020b */
[----:B------:R-:W-:-:S03]  /*01e0*/  CS2R R6, SRZ ;  /* 0x0000000000067805 */ /* 0x000fc6000001ff00 */
[----:B--2---:R-:W-:Y:S01]  /*01f0*/  IMAD.WIDE R2, R11, 0x4, R2 ;  /* 0x000000040b027825 */ /* 0x004fe200078e0202 */
[----:B------:R-:W-:Y:S06]  /*0200*/  @P0 BRA `(.L_x_1) ;  /* 0x0000000000040947 */ /* 0x000fec0003800000 */
[----:B------:R1:W5:Y:S02]  /*0210*/  LDG.E.64 R6, desc[UR4][R2.64] ;  /* 0x0000000402067981 */ /* 0x000364000c1e1b00 */
.L_x_1:
[----:B------:R-:W-:Y:S05]  /*0220*/  BSYNC B0 ;  /* 0x0000000000007941 */ /* 0x000fea0003800000 */
.L_x_0:
[----:B------:R-:W-:Y:S05]  /*0230*/  @P0 EXIT ;  /* 0x000000000000094d */ /* 0x000fea0003800000 */
[----:B-----5:R-:W-:Y:S01]  /*0240*/  FMUL R6, R6, 0.25 ;  /* 0x3e80000006067820 */ /* 0x020fe20000400000 */
[----:B------:R-:W-:-:S05]  /*0250*/  FMUL R7, R7, 0.25 ;  /* 0x3e80000007077820 */ /* 0x000fca0000400000 */
[----:B------:R-:W-:Y:S01]  /*0260*/  STG.E.64 desc[UR4][R4.64], R6 ;  /* 0x0000000604007986 */ /* 0x000fe2000c101b04 */
[----:B------:R-:W-:Y:S05]  /*0270*/  EXIT ;  /* 0x000000000000794d */ /* 0x000fea0003800000 */
.L_x_2:
[----:B------:R-:W-:-:S00]  /*0280*/  BRA `(.L_x_2) ;  /* 0xfffffffc00fc7947 */ /* 0x000fc0000383ffff */
[----:B------:R-:W-:-:S00]  /*0290*/  NOP ;  /* 0x0000000000007918 */ /* 0x000fc00000000000 */
        /* <DEDUP_REMOVED lines=14> */
.L_x_3:


//--------------------- .nv.constant0.triton_poi_fused_clone_2 --------------------------
	.section	.nv.constant0.triton_poi_fused_clone_2,"a",@progbits
	.sectionflags	@""
	.align	4
.nv.constant0.triton_poi_fused_clone_2:
	.zero		548
